	.headerflags	@"EF_CUDA_TEXMODE_UNIFIED EF_CUDA_64BIT_ADDRESS EF_CUDA_ACCELERATORS EF_CUDA_SM90 EF_CUDA_VIRTUAL_SM(EF_CUDA_SM90)"
	.elftype	@"ET_EXEC"


//--------------------- .nv.info                  --------------------------
	.section	.nv.info,"",@"SHT_CUDA_INFO"
	.align	4


	//----- nvinfo : EIATTR_REGCOUNT
	.align		4
        /*0000*/ 	.byte	0x04, 0x2f
        /*0002*/ 	.short	(.L_1 - .L_0)
	.align		4
.L_0:
        /*0004*/ 	.word	index@(triton_poi_fused_cat_max_pool2d_with_indices_37)
        /*0008*/ 	.word	0x00000028


	//----- nvinfo : EIATTR_MIN_STACK_SIZE
	.align		4
.L_1:
        /*000c*/ 	.byte	0x04, 0x12
        /*000e*/ 	.short	(.L_3 - .L_2)
	.align		4
.L_2:
        /*0010*/ 	.word	index@(triton_poi_fused_cat_max_pool2d_with_indices_37)
        /*0014*/ 	.word	0x00000000


	//----- nvinfo : EIATTR_FRAME_SIZE
	.align		4
.L_3:
        /*0018*/ 	.byte	0x04, 0x11
        /*001a*/ 	.short	(.L_5 - .L_4)
	.align		4
.L_4:
        /*001c*/ 	.word	index@(triton_poi_fused_cat_max_pool2d_with_indices_37)
        /*0020*/ 	.word	0x00000000


	//----- nvinfo : EIATTR_MIN_STACK_SIZE
	.align		4
.L_5:
        /*0024*/ 	.byte	0x04, 0x12
        /*0026*/ 	.short	(.L_7 - .L_6)
	.align		4
.L_6:
        /*0028*/ 	.word	index@(triton_poi_fused_cat_max_pool2d_with_indices_37)
        /*002c*/ 	.word	0x00000000
.L_7:


//--------------------- .nv.info.triton_poi_fused_cat_max_pool2d_with_indices_37 --------------------------
	.section	.nv.info.triton_poi_fused_cat_max_pool2d_with_indices_37,"",@"SHT_CUDA_INFO"
	.sectionflags	@""
	.align	4


	//----- nvinfo : EIATTR_CUDA_API_VERSION
	.align		4
        /*0000*/ 	.byte	0x04, 0x37
        /*0002*/ 	.short	(.L_9 - .L_8)
.L_8:
        /*0004*/ 	.word	0x0000007c


	//----- nvinfo : EIATTR_KPARAM_INFO
	.align		4
.L_9:
        /*0008*/ 	.byte	0x04, 0x17
        /*000a*/ 	.short	(.L_11 - .L_10)
.L_10:
        /*000c*/ 	.word	0x00000000
        /*0010*/ 	.short	0x0004
        /*0012*/ 	.short	0x0020
        /*0014*/ 	.byte	0x00, 0xf0, 0x11, 0x00


	//----- nvinfo : EIATTR_KPARAM_INFO
	.align		4
.L_11:
        /*0018*/ 	.byte	0x04, 0x17
        /*001a*/ 	.short	(.L_13 - .L_12)
.L_12:
        /*001c*/ 	.word	0x00000000
        /*0020*/ 	.short	0x0003
        /*0022*/ 	.short	0x0018
        /*0024*/ 	.byte	0x00, 0xf4, 0x21, 0x00


	//----- nvinfo : EIATTR_KPARAM_INFO
	.align		4
.L_13:
        /*0028*/ 	.byte	0x04, 0x17
        /*002a*/ 	.short	(.L_15 - .L_14)
.L_14:
        /*002c*/ 	.word	0x00000000
        /*0030*/ 	.short	0x0002
        /*0032*/ 	.short	0x0010
        /*0034*/ 	.byte	0x00, 0xf4, 0x21, 0x00


	//----- nvinfo : EIATTR_KPARAM_INFO
	.align		4
.L_15:
        /*0038*/ 	.byte	0x04, 0x17
        /*003a*/ 	.short	(.L_17 - .L_16)
.L_16:
        /*003c*/ 	.word	0x00000000
        /*0040*/ 	.short	0x0001
        /*0042*/ 	.short	0x0008
        /*0044*/ 	.byte	0x00, 0xf4, 0x21, 0x00


	//----- nvinfo : EIATTR_KPARAM_INFO
	.align		4
.L_17:
        /*0048*/ 	.byte	0x04, 0x17
        /*004a*/ 	.short	(.L_19 - .L_18)
.L_18:
        /*004c*/ 	.word	0x00000000
        /*0050*/ 	.short	0x0000
        /*0052*/ 	.short	0x0000
        /*0054*/ 	.byte	0x00, 0xf4, 0x21, 0x00


	//----- nvinfo : EIATTR_SPARSE_MMA_MASK
	.align		4
.L_19:
        /*0058*/ 	.byte	0x03, 0x50
        /*005a*/ 	.short	0x0000


	//----- nvinfo : EIATTR_MAXREG_COUNT
	.align		4
        /*005c*/ 	.byte	0x03, 0x1b
        /*005e*/ 	.short	0x00ff


	//----- nvinfo : EIATTR_EXIT_INSTR_OFFSETS
	.align		4
        /*0060*/ 	.byte	0x04, 0x1c
        /*0062*/ 	.short	(.L_21 - .L_20)


	//   ....[0]....
.L_20:
        /*0064*/ 	.word	0x000016c0


	//   ....[1]....
        /*0068*/ 	.word	0x000016e0


	//----- nvinfo : EIATTR_REQNTID
	.align		4
.L_21:
        /*006c*/ 	.byte	0x04, 0x10
        /*006e*/ 	.short	(.L_23 - .L_22)
.L_22:
        /*0070*/ 	.word	0x00000080
        /*0074*/ 	.word	0x00000001
        /*0078*/ 	.word	0x00000001


	//----- nvinfo : EIATTR_CBANK_PARAM_SIZE
	.align		4
.L_23:
        /*007c*/ 	.byte	0x03, 0x19
        /*007e*/ 	.short	0x0024


	//----- nvinfo : EIATTR_PARAM_CBANK
	.align		4
        /*0080*/ 	.byte	0x04, 0x0a
        /*0082*/ 	.short	(.L_25 - .L_24)
	.align		4
.L_24:
        /*0084*/ 	.word	index@(.nv.constant0.triton_poi_fused_cat_max_pool2d_with_indices_37)
        /*0088*/ 	.short	0x0210
        /*008a*/ 	.short	0x0024


	//----- nvinfo : EIATTR_SW_WAR
	.align		4
.L_25:
        /*008c*/ 	.byte	0x04, 0x36
        /*008e*/ 	.short	(.L_27 - .L_26)
.L_26:
        /*0090*/ 	.word	0x00000008
.L_27:


//--------------------- .nv.callgraph             --------------------------
	.section	.nv.callgraph,"",@"SHT_CUDA_CALLGRAPH"
	.align	4
	.sectionentsize	8
	.align		4
        /*0000*/ 	.word	0x00000000
	.align		4
        /*0004*/ 	.word	0xffffffff
	.align		4
        /*0008*/ 	.word	0x00000000
	.align		4
        /*000c*/ 	.word	0xfffffffe
	.align		4
        /*0010*/ 	.word	0x00000000
	.align		4
        /*0014*/ 	.word	0xfffffffd
	.align		4
        /*0018*/ 	.word	0x00000000
	.align		4
        /*001c*/ 	.word	0xfffffffc


//--------------------- .text.triton_poi_fused_cat_max_pool2d_with_indices_37 --------------------------
	.section	.text.triton_poi_fused_cat_max_pool2d_with_indices_37,"ax",@progbits
	.align	128
        .global         triton_poi_fused_cat_max_pool2d_with_indices_37
        .type           triton_poi_fused_cat_max_pool2d_with_indices_37,@function
        .size           triton_poi_fused_cat_max_pool2d_with_indices_37,(.L_x_1 - triton_poi_fused_cat_max_pool2d_with_indices_37)
        .other          triton_poi_fused_cat_max_pool2d_with_indices_37,@"STO_CUDA_ENTRY STV_DEFAULT"
triton_poi_fused_cat_max_pool2d_with_indices_37:
.text.triton_poi_fused_cat_max_pool2d_with_indices_37:
[----:B------:R-:W0:Y:S02]  /*0000*/  LDC R1, c[0x0][0x28] ;  /* 0x00000a00ff017b82 */ /* 0x000e240000000800 */
[----:B------:R-:W1:Y:S01]  /*0010*/  S2R R0, SR_TID.X ;  /* 0x0000000000007919 */ /* 0x000e620000002100 */
[----:B------:R-:W2:Y:S01]  /*0020*/  LDC.64 R18, c[0x0][0x210] ;  /* 0x00008400ff127b82 */ /* 0x000ea20000000a00 */
[----:B------:R-:W-:Y:S01]  /*0030*/  CS2R R12, SRZ ;  /* 0x00000000000c7805 */ /* 0x000fe2000001ff00 */
[----:B------:R-:W-:Y:S01]  /*0040*/  ULDC.64 UR4, c[0x0][0x208] ;  /* 0x0000820000047ab9 */ /* 0x000fe20000000a00 */
[----:B------:R-:W3:Y:S01]  /*0050*/  S2R R5, SR_CTAID.X ;  /* 0x0000000000057919 */ /* 0x000ee20000002500 */
[----:B------:R-:W-:Y:S02]  /*0060*/  CS2R R14, SRZ ;  /* 0x00000000000e7805 */ /* 0x000fe4000001ff00 */
[----:B------:R-:W-:Y:S01]  /*0070*/  CS2R R22, SRZ ;  /* 0x0000000000167805 */ /* 0x000fe2000001ff00 */
[----:B------:R-:W-:Y:S01]  /*0080*/  ULDC.64 UR6, c[0x0][0x220] ;  /* 0x0000880000067ab9 */ /* 0x000fe20000000a00 */
[----:B-1----:R-:W-:Y:S01]  /*0090*/  IMAD.SHL.U32 R0, R0, 0x2, RZ ;  /* 0x0000000200007824 */ /* 0x002fe200078e00ff */
[----:B---3--:R-:W-:-:S04]  /*00a0*/  SHF.R.S32.HI R3, RZ, 0x17, R5 ;  /* 0x00000017ff037819 */ /* 0x008fc80000011405 */
[----:B------:R-:W-:Y:S02]  /*00b0*/  LOP3.LUT R0, R0, 0xfe, RZ, 0xc0, !PT ;  /* 0x000000fe00007812 */ /* 0x000fe400078ec0ff */
[----:B------:R-:W-:-:S03]  /*00c0*/  SGXT R3, R3, 0x1 ;  /* 0x000000010303781a */ /* 0x000fc60000000200 */
[----:B------:R-:W-:-:S04]  /*00d0*/  IMAD R2, R5, 0x100, R0 ;  /* 0x0000010005027824 */ /* 0x000fc800078e0200 */
[C---:B------:R-:W-:Y:S01]  /*00e0*/  VIADD R9, R2.reuse, 0xfffffe80 ;  /* 0xfffffe8002097836 */ /* 0x040fe20000000000 */
[CC--:B------:R-:W-:Y:S01]  /*00f0*/  LEA.HI R0, R3.reuse, R2.reuse, RZ, 0x7 ;  /* 0x0000000203007211 */ /* 0x0c0fe200078f38ff */
[----:B------:R-:W-:Y:S01]  /*0100*/  VIADD R11, R2, 0xffffff00 ;  /* 0xffffff00020b7836 */ /* 0x000fe20000000000 */
[----:B------:R-:W-:Y:S01]  /*0110*/  LEA.HI R3, R3, R2, RZ, 0x8 ;  /* 0x0000000203037211 */ /* 0x000fe200078f40ff */
[----:B--2---:R-:W-:Y:S01]  /*0120*/  IMAD.WIDE R8, R9, 0x4, R18 ;  /* 0x0000000409087825 */ /* 0x004fe200078e0212 */
[----:B------:R-:W-:Y:S02]  /*0130*/  SHF.R.S32.HI R5, RZ, 0x7, R0 ;  /* 0x00000007ff057819 */ /* 0x000fe40000011400 */
[----:B------:R-:W-:Y:S02]  /*0140*/  SHF.R.S32.HI R4, RZ, 0x8, R3 ;  /* 0x00000008ff047819 */ /* 0x000fe40000011403 */
[----:B------:R-:W-:Y:S02]  /*0150*/  LEA.HI R6, R0, R5, RZ, 0x1 ;  /* 0x0000000500067211 */ /* 0x000fe400078f08ff */
[----:B------:R-:W-:-:S02]  /*0160*/  LEA.HI R3, R3, R4, RZ, 0x1 ;  /* 0x0000000403037211 */ /* 0x000fc400078f08ff */
[----:B------:R-:W-:Y:S02]  /*0170*/  LOP3.LUT R6, R6, 0xfffffffe, RZ, 0xc0, !PT ;  /* 0xfffffffe06067812 */ /* 0x000fe400078ec0ff */
[----:B------:R-:W-:-:S03]  /*0180*/  LOP3.LUT R3, R3, 0xfffffffe, RZ, 0xc0, !PT ;  /* 0xfffffffe03037812 */ /* 0x000fc600078ec0ff */
[----:B------:R-:W-:Y:S02]  /*0190*/  IMAD.IADD R6, R5, 0x1, -R6 ;  /* 0x0000000105067824 */ /* 0x000fe400078e0a06 */
[----:B------:R-:W-:-:S03]  /*01a0*/  IMAD.IADD R7, R4, 0x1, -R3 ;  /* 0x0000000104077824 */ /* 0x000fc600078e0a03 */
[C---:B------:R-:W-:Y:S02]  /*01b0*/  ISETP.GT.AND P1, PT, R6.reuse, RZ, PT ;  /* 0x000000ff0600720c */ /* 0x040fe40003f24270 */
[----:B------:R-:W-:Y:S02]  /*01c0*/  ISETP.GT.AND P3, PT, R6, -0x1, PT ;  /* 0xffffffff0600780c */ /* 0x000fe40003f64270 */
[----:B------:R-:W-:Y:S01]  /*01d0*/  ISETP.GT.AND P0, PT, R7, RZ, P1 ;  /* 0x000000ff0700720c */ /* 0x000fe20000f04270 */
[----:B------:R-:W-:Y:S01]  /*01e0*/  IMAD.WIDE R10, R11, 0x4, R18 ;  /* 0x000000040b0a7825 */ /* 0x000fe200078e0212 */
[----:B------:R-:W-:Y:S02]  /*01f0*/  P2R R20, PR, RZ, 0x2 ;  /* 0x00000002ff147803 */ /* 0x000fe40000000000 */
[----:B------:R-:W-:Y:S02]  /*0200*/  ISETP.LT.AND P2, PT, R2, 0x800, P0 ;  /* 0x000008000200780c */ /* 0x000fe40000741270 */
[----:B------:R-:W-:-:S04]  /*0210*/  ISETP.GT.AND P0, PT, R7, RZ, P3 ;  /* 0x000000ff0700720c */ /* 0x000fc80001f04270 */
[----:B------:R-:W-:-:S07]  /*0220*/  ISETP.LT.AND P0, PT, R2, 0x800, P0 ;  /* 0x000008000200780c */ /* 0x000fce0000701270 */
[----:B------:R1:W2:Y:S06]  /*0230*/  @P2 LDG.E.64 R12, desc[UR4][R8.64] ;  /* 0x00000004080c2981 */ /* 0x0002ac000c1e1b00 */
[----:B------:R-:W3:Y:S01]  /*0240*/  @P0 LDG.E.64 R14, desc[UR4][R10.64] ;  /* 0x000000040a0e0981 */ /* 0x000ee2000c1e1b00 */
[----:B-1----:R-:W-:-:S04]  /*0250*/  VIADD R9, R2, 0xffffff80 ;  /* 0xffffff8002097836 */ /* 0x002fc80000000000 */
[----:B------:R-:W-:Y:S01]  /*0260*/  IMAD.WIDE R8, R9, 0x4, R18 ;  /* 0x0000000409087825 */ /* 0x000fe200078e0212 */
[----:B--2---:R-:W-:Y:S02]  /*0270*/  SEL R12, R12, 0xff800000, P2 ;  /* 0xff8000000c0c7807 */ /* 0x004fe40001000000 */
[----:B------:R-:W-:Y:S02]  /*0280*/  SEL R13, R13, 0xff800000, P2 ;  /* 0xff8000000d0d7807 */ /* 0x000fe40001000000 */
[----:B------:R-:W-:Y:S02]  /*0290*/  FSETP.NAN.AND P4, PT, R12, R12, PT ;  /* 0x0000000c0c00720b */ /* 0x000fe40003f88000 */
[----:B---3--:R-:W-:Y:S02]  /*02a0*/  SEL R3, R14, 0xff800000, P0 ;  /* 0xff8000000e037807 */ /* 0x008fe40000000000 */
[----:B------:R-:W-:Y:S02]  /*02b0*/  FSETP.GT.AND P2, PT, R12, -INF , PT ;  /* 0xff8000000c00780b */ /* 0x000fe40003f44000 */
[----:B------:R-:W-:-:S02]  /*02c0*/  FSETP.NAN.AND P5, PT, R3, R3, PT ;  /* 0x000000030300720b */ /* 0x000fc40003fa8000 */
[----:B------:R-:W-:Y:S02]  /*02d0*/  FSETP.NAN.AND P3, PT, R13, R13, PT ;  /* 0x0000000d0d00720b */ /* 0x000fe40003f68000 */
[----:B------:R-:W-:-:S03]  /*02e0*/  SEL R4, R15, 0xff800000, P0 ;  /* 0xff8000000f047807 */ /* 0x000fc60000000000 */
[----:B------:R-:W-:Y:S02]  /*02f0*/  @!P4 SEL R12, R12, 0xff800000, P2 ;  /* 0xff8000000c0cc807 */ /* 0x000fe40001000000 */
[----:B------:R-:W-:Y:S02]  /*0300*/  FSETP.NAN.AND P0, PT, R4, R4, PT ;  /* 0x000000040400720b */ /* 0x000fe40003f08000 */
[----:B------:R-:W-:-:S04]  /*0310*/  FSETP.GEU.AND P4, PT, R12, R3, PT ;  /* 0x000000030c00720b */ /* 0x000fc80003f8e000 */
[----:B------:R-:W-:Y:S02]  /*0320*/  @!P5 SEL R3, R3, R12, !P4 ;  /* 0x0000000c0303d207 */ /* 0x000fe40006000000 */
[----:B------:R-:W-:-:S04]  /*0330*/  FSETP.GT.AND P5, PT, R13, -INF , PT ;  /* 0xff8000000d00780b */ /* 0x000fc80003fa4000 */
[----:B------:R-:W-:-:S04]  /*0340*/  @!P3 SEL R13, R13, 0xff800000, P5 ;  /* 0xff8000000d0db807 */ /* 0x000fc80002800000 */
[----:B------:R-:W-:-:S04]  /*0350*/  FSETP.GEU.AND P1, PT, R13, R4, PT ;  /* 0x000000040d00720b */ /* 0x000fc80003f2e000 */
[----:B------:R-:W-:Y:S02]  /*0360*/  @!P0 SEL R4, R4, R13, !P1 ;  /* 0x0000000d04048207 */ /* 0x000fe40004800000 */
[----:B------:R-:W-:Y:S02]  /*0370*/  CS2R R12, SRZ ;  /* 0x00000000000c7805 */ /* 0x000fe4000001ff00 */
[----:B------:R-:W-:Y:S02]  /*0380*/  ISETP.GE.AND P0, PT, R2, 0x800, PT ;  /* 0x000008000200780c */ /* 0x000fe40003f06270 */
[----:B------:R-:W-:Y:S02]  /*0390*/  P2R R14, PR, RZ, 0x2 ;  /* 0x00000002ff0e7803 */ /* 0x000fe40000000000 */
[----:B------:R-:W-:-:S04]  /*03a0*/  ISETP.LT.AND P1, PT, R6, 0x1, !P0 ;  /* 0x000000010600780c */ /* 0x000fc80004721270 */
[----:B------:R-:W-:Y:S02]  /*03b0*/  ISETP.GT.AND P3, PT, R7, RZ, P1 ;  /* 0x000000ff0700720c */ /* 0x000fe40000f64270 */
[----:B------:R-:W-:-:S11]  /*03c0*/  P2R R10, PR, RZ, 0x2 ;  /* 0x00000002ff0a7803 */ /* 0x000fd60000000000 */
[----:B------:R-:W2:Y:S01]  /*03d0*/  @P3 LDG.E.64 R12, desc[UR4][R8.64] ;  /* 0x00000004080c3981 */ /* 0x000ea2000c1e1b00 */
[----:B------:R-:W-:Y:S01]  /*03e0*/  IMAD.WIDE R16, R2, 0x4, R18 ;  /* 0x0000000402107825 */ /* 0x000fe200078e0212 */
[----:B--2---:R-:W-:Y:S02]  /*03f0*/  SEL R12, R12, 0xff800000, P3 ;  /* 0xff8000000c0c7807 */ /* 0x004fe40001800000 */
[----:B------:R-:W-:Y:S02]  /*0400*/  SEL R11, R13, 0xff800000, P3 ;  /* 0xff8000000d0b7807 */ /* 0x000fe40001800000 */
[-C--:B------:R-:W-:Y:S02]  /*0410*/  FSETP.NAN.AND P3, PT, R12, R12.reuse, PT ;  /* 0x0000000c0c00720b */ /* 0x080fe40003f68000 */
[----:B------:R-:W-:-:S04]  /*0420*/  FSETP.GEU.AND P1, PT, R3, R12, PT ;  /* 0x0000000c0300720b */ /* 0x000fc80003f2e000 */
[----:B------:R-:W-:-:S07]  /*0430*/  P2R R13, PR, RZ, 0x2 ;  /* 0x00000002ff0d7803 */ /* 0x000fce0000000000 */
[----:B------:R-:W-:Y:S02]  /*0440*/  @!P3 SEL R12, R12, R3, !P1 ;  /* 0x000000030c0cb207 */ /* 0x000fe40004800000 */
[-C--:B------:R-:W-:Y:S02]  /*0450*/  FSETP.NAN.AND P3, PT, R11, R11.reuse, PT ;  /* 0x0000000b0b00720b */ /* 0x080fe40003f68000 */
[----:B------:R-:W-:-:S04]  /*0460*/  FSETP.GEU.AND P1, PT, R4, R11, PT ;  /* 0x0000000b0400720b */ /* 0x000fc80003f2e000 */
[----:B------:R-:W-:-:S07]  /*0470*/  P2R R3, PR, RZ, 0x2 ;  /* 0x00000002ff037803 */ /* 0x000fce0000000000 */
[----:B------:R-:W-:Y:S02]  /*0480*/  @!P3 SEL R11, R11, R4, !P1 ;  /* 0x000000040b0bb207 */ /* 0x000fe40004800000 */
[----:B------:R-:W-:-:S04]  /*0490*/  ISETP.GT.U32.AND P3, PT, R6, -0x3, PT ;  /* 0xfffffffd0600780c */ /* 0x000fc80003f64070 */
[----:B------:R-:W-:-:S04]  /*04a0*/  ISETP.GT.AND P6, PT, R7, RZ, P3 ;  /* 0x000000ff0700720c */ /* 0x000fc80001fc4270 */
[----:B------:R-:W-:-:S13]  /*04b0*/  ISETP.LT.AND P6, PT, R2, 0x800, P6 ;  /* 0x000008000200780c */ /* 0x000fda00037c1270 */
[----:B------:R-:W2:Y:S02]  /*04c0*/  @P6 LDG.E.64 R22, desc[UR4][R16.64] ;  /* 0x0000000410166981 */ /* 0x000ea4000c1e1b00 */
        /* <DEDUP_REMOVED lines=10> */
[----:B------:R-:W-:Y:S02]  /*0570*/  ISETP.NE.AND P1, PT, R20, RZ, PT ;  /* 0x000000ff1400720c */ /* 0x000fe40003f25270 */
[----:B------:R-:W-:Y:S02]  /*0580*/  CS2R R20, SRZ ;  /* 0x0000000000147805 */ /* 0x000fe4000001ff00 */
[----:B------:R-:W-:Y:S02]  /*0590*/  ISETP.GT.AND P6, PT, R7, -0x1, P1 ;  /* 0xffffffff0700780c */ /* 0x000fe40000fc4270 */
[----:B------:R-:W-:Y:S02]  /*05a0*/  P2R R11, PR, RZ, 0x2 ;  /* 0x00000002ff0b7803 */ /* 0x000fe40000000000 */
[----:B------:R-:W-:-:S13]  /*05b0*/  ISETP.LT.AND P6, PT, R2, 0x800, P6 ;  /* 0x000008000200780c */ /* 0x000fda00037c1270 */
[----:B------:R1:W2:Y:S01]  /*05c0*/  @P6 LDG.E.64 R20, desc[UR4][R8.64] ;  /* 0x0000000408146981 */ /* 0x0002a2000c1e1b00 */
[----:B------:R-:W-:Y:S02]  /*05d0*/  FSETP.GEU.AND P1, PT, R15, -INF , PT ;  /* 0xff8000000f00780b */ /* 0x000fe40003f2e000 */
[----:B------:R-:W-:Y:S02]  /*05e0*/  LOP3.LUT R23, R7, R6, RZ, 0xfc, !PT ;  /* 0x0000000607177212 */ /* 0x000fe400078efcff */
[----:B------:R-:W-:Y:S02]  /*05f0*/  SEL R15, R15, 0xff800000, P1 ;  /* 0xff8000000f0f7807 */ /* 0x000fe40000800000 */
[----:B-1----:R-:W-:Y:S02]  /*0600*/  P2R R8, PR, RZ, 0x2 ;  /* 0x00000002ff087803 */ /* 0x002fe40000000000 */
[----:B--2---:R-:W-:Y:S02]  /*0610*/  SEL R12, R20, 0xff800000, P6 ;  /* 0xff800000140c7807 */ /* 0x004fe40003000000 */
[----:B------:R-:W-:-:S02]  /*0620*/  SEL R25, R21, 0xff800000, P6 ;  /* 0xff80000015197807 */ /* 0x000fc40003000000 */
[----:B------:R-:W-:Y:S02]  /*0630*/  CS2R R20, SRZ ;  /* 0x0000000000147805 */ /* 0x000fe4000001ff00 */
[-C--:B------:R-:W-:Y:S02]  /*0640*/  FSETP.NAN.AND P6, PT, R12, R12.reuse, PT ;  /* 0x0000000c0c00720b */ /* 0x080fe40003fc8000 */
[----:B------:R-:W-:-:S04]  /*0650*/  FSETP.GEU.AND P1, PT, R15, R12, PT ;  /* 0x0000000c0f00720b */ /* 0x000fc80003f2e000 */
[----:B------:R-:W-:-:S07]  /*0660*/  P2R R4, PR, RZ, 0x2 ;  /* 0x00000002ff047803 */ /* 0x000fce0000000000 */
[----:B------:R-:W-:Y:S02]  /*0670*/  @!P6 SEL R12, R12, R15, !P1 ;  /* 0x0000000f0c0ce207 */ /* 0x000fe40004800000 */
[----:B------:R-:W-:Y:S02]  /*0680*/  FSETP.NAN.AND P6, PT, R25, R25, PT ;  /* 0x000000191900720b */ /* 0x000fe40003fc8000 */
[----:B------:R-:W-:-:S04]  /*0690*/  FSETP.GEU.AND P1, PT, R26, -INF , PT ;  /* 0xff8000001a00780b */ /* 0x000fc80003f2e000 */
[----:B------:R-:W-:Y:S02]  /*06a0*/  SEL R26, R26, 0xff800000, P1 ;  /* 0xff8000001a1a7807 */ /* 0x000fe40000800000 */
[----:B------:R-:W-:Y:S02]  /*06b0*/  P2R R9, PR, RZ, 0x2 ;  /* 0x00000002ff097803 */ /* 0x000fe40000000000 */
[----:B------:R-:W-:-:S04]  /*06c0*/  FSETP.GEU.AND P1, PT, R26, R25, PT ;  /* 0x000000191a00720b */ /* 0x000fc80003f2e000 */
[----:B------:R-:W-:Y:S02]  /*06d0*/  @!P6 SEL R25, R25, R26, !P1 ;  /* 0x0000001a1919e207 */ /* 0x000fe40004800000 */
[----:B------:R-:W-:Y:S02]  /*06e0*/  ISETP.GT.AND P6, PT, R23, -0x1, !P0 ;  /* 0xffffffff1700780c */ /* 0x000fe400047c4270 */
[----:B------:R-:W-:-:S11]  /*06f0*/  P2R R15, PR, RZ, 0x2 ;  /* 0x00000002ff0f7803 */ /* 0x000fd60000000000 */
[----:B------:R-:W2:Y:S01]  /*0700*/  @P6 LDG.E.64 R20, desc[UR4][R16.64] ;  /* 0x0000000410146981 */ /* 0x000ea2000c1e1b00 */
[----:B------:R-:W-:-:S04]  /*0710*/  VIADD R35, R2, 0x80 ;  /* 0x0000008002237836 */ /* 0x000fc80000000000 */
[----:B------:R-:W-:Y:S01]  /*0720*/  IMAD.WIDE R34, R35, 0x4, R18 ;  /* 0x0000000423227825 */ /* 0x000fe200078e0212 */
[----:B--2---:R-:W-:Y:S02]  /*0730*/  SEL R27, R20, 0xff800000, P6 ;  /* 0xff800000141b7807 */ /* 0x004fe40003000000 */
[----:B------:R-:W-:Y:S02]  /*0740*/  SEL R29, R21, 0xff800000, P6 ;  /* 0xff800000151d7807 */ /* 0x000fe40003000000 */
[----:B------:R-:W-:Y:S02]  /*0750*/  CS2R R20, SRZ ;  /* 0x0000000000147805 */ /* 0x000fe4000001ff00 */
[-C--:B------:R-:W-:Y:S02]  /*0760*/  FSETP.NAN.AND P6, PT, R27, R27.reuse, PT ;  /* 0x0000001b1b00720b */ /* 0x080fe40003fc8000 */
[----:B------:R-:W-:-:S11]  /*0770*/  FSETP.GEU.AND P1, PT, R12, R27, PT ;  /* 0x0000001b0c00720b */ /* 0x000fd60003f2e000 */
[----:B------:R-:W-:Y:S02]  /*0780*/  @!P6 SEL R27, R27, R12, !P1 ;  /* 0x0000000c1b1be207 */ /* 0x000fe40004800000 */
[-C--:B------:R-:W-:Y:S02]  /*0790*/  FSETP.NAN.AND P6, PT, R29, R29.reuse, PT ;  /* 0x0000001d1d00720b */ /* 0x080fe40003fc8000 */
[----:B------:R-:W-:Y:S02]  /*07a0*/  P2R R12, PR, RZ, 0x2 ;  /* 0x00000002ff0c7803 */ /* 0x000fe40000000000 */
[----:B------:R-:W-:-:S04]  /*07b0*/  FSETP.GEU.AND P1, PT, R25, R29, PT ;  /* 0x0000001d1900720b */ /* 0x000fc80003f2e000 */
[----:B------:R-:W-:-:S05]  /*07c0*/  P2R R23, PR, RZ, 0x2 ;  /* 0x00000002ff177803 */ /* 0x000fca0000000000 */
[----:B------:R-:W-:Y:S02]  /*07d0*/  @!P6 SEL R29, R29, R25, !P1 ;  /* 0x000000191d1de207 */ /* 0x000fe40004800000 */
[----:B------:R-:W-:-:S04]  /*07e0*/  ISETP.LT.AND P1, PT, R6, 0x1, !P0 ;  /* 0x000000010600780c */ /* 0x000fc80004721270 */
[----:B------:R-:W-:-:S13]  /*07f0*/  ISETP.GT.AND P6, PT, R7, -0x1, P1 ;  /* 0xffffffff0700780c */ /* 0x000fda0000fc4270 */
[----:B------:R-:W2:Y:S01]  /*0800*/  @P6 LDG.E.64 R20, desc[UR4][R34.64] ;  /* 0x0000000422146981 */ /* 0x000ea2000c1e1b00 */
[----:B------:R-:W-:Y:S01]  /*0810*/  ISETP.GT.AND P3, PT, R7, -0x1, P3 ;  /* 0xffffffff0700780c */ /* 0x000fe20001f64270 */
[----:B------:R-:W-:-:S03]  /*0820*/  VIADD R37, R2, 0x100 ;  /* 0x0000010002257836 */ /* 0x000fc60000000000 */
[----:B------:R-:W-:Y:S01]  /*0830*/  ISETP.LT.AND P3, PT, R2, 0x800, P3 ;  /* 0x000008000200780c */ /* 0x000fe20001f61270 */
[----:B------:R-:W-:Y:S01]  /*0840*/  IMAD.WIDE R36, R37, 0x4, R18 ;  /* 0x0000000425247825 */ /* 0x000fe200078e0212 */
[----:B--2---:R-:W-:Y:S02]  /*0850*/  SEL R28, R20, 0xff800000, P6 ;  /* 0xff800000141c7807 */ /* 0x004fe40003000000 */
[----:B------:R-:W-:Y:S02]  /*0860*/  SEL R30, R21, 0xff800000, P6 ;  /* 0xff800000151e7807 */ /* 0x000fe40003000000 */
[----:B------:R-:W-:Y:S02]  /*0870*/  CS2R R20, SRZ ;  /* 0x0000000000147805 */ /* 0x000fe4000001ff00 */
[-C--:B------:R-:W-:Y:S02]  /*0880*/  FSETP.NAN.AND P6, PT, R28, R28.reuse, PT ;  /* 0x0000001c1c00720b */ /* 0x080fe40003fc8000 */
[----:B------:R-:W-:-:S03]  /*0890*/  FSETP.GEU.AND P1, PT, R27, R28, PT ;  /* 0x0000001c1b00720b */ /* 0x000fc60003f2e000 */
[----:B------:R-:W2:Y:S01]  /*08a0*/  @P3 LDG.E.64 R20, desc[UR4][R36.64] ;  /* 0x0000000424143981 */ /* 0x000ea2000c1e1b00 */
[----:B------:R-:W-:-:S07]  /*08b0*/  P2R R26, PR, RZ, 0x2 ;  /* 0x00000002ff1a7803 */ /* 0x000fce0000000000 */
[----:B------:R-:W-:Y:S02]  /*08c0*/  @!P6 SEL R28, R28, R27, !P1 ;  /* 0x0000001b1c1ce207 */ /* 0x000fe40004800000 */
[-C--:B------:R-:W-:Y:S02]  /*08d0*/  FSETP.NAN.AND P6, PT, R30, R30.reuse, PT ;  /* 0x0000001e1e00720b */ /* 0x080fe40003fc8000 */
[----:B------:R-:W-:-:S04]  /*08e0*/  FSETP.GEU.AND P1, PT, R29, R30, PT ;  /* 0x0000001e1d00720b */ /* 0x000fc80003f2e000 */
[----:B------:R-:W-:-:S07]  /*08f0*/  P2R R25, PR, RZ, 0x2 ;  /* 0x00000002ff197803 */ /* 0x000fce0000000000 */
[----:B------:R-:W-:Y:S02]  /*0900*/  @!P6 SEL R30, R30, R29, !P1 ;  /* 0x0000001d1e1ee207 */ /* 0x000fe40004800000 */
[----:B--2---:R-:W-:Y:S02]  /*0910*/  SEL R33, R20, 0xff800000, P3 ;  /* 0xff80000014217807 */ /* 0x004fe40001800000 */
[----:B------:R-:W-:Y:S02]  /*0920*/  SEL R31, R21, 0xff800000, P3 ;  /* 0xff800000151f7807 */ /* 0x000fe40001800000 */
[-C--:B------:R-:W-:Y:S02]  /*0930*/  FSETP.NAN.AND P3, PT, R33, R33.reuse, PT ;  /* 0x000000212100720b */ /* 0x080fe40003f68000 */
[----:B------:R-:W-:-:S11]  /*0940*/  FSETP.GEU.AND P1, PT, R28, R33, PT ;  /* 0x000000211c00720b */ /* 0x000fd60003f2e000 */
[----:B------:R-:W-:Y:S02]  /*0950*/  @!P3 SEL R33, R33, R28, !P1 ;  /* 0x0000001c2121b207 */ /* 0x000fe40004800000 */
[-C--:B------:R-:W-:Y:S02]  /*0960*/  FSETP.NAN.AND P3, PT, R31, R31.reuse, PT ;  /* 0x0000001f1f00720b */ /* 0x080fe40003f68000 */
[----:B------:R-:W-:Y:S02]  /*0970*/  P2R R29, PR, RZ, 0x2 ;  /* 0x00000002ff1d7803 */ /* 0x000fe40000000000 */
[----:B------:R-:W-:-:S09]  /*0980*/  FSETP.GEU.AND P1, PT, R30, R31, PT ;  /* 0x0000001f1e00720b */ /* 0x000fd20003f2e000 */
[----:B------:R-:W-:Y:S02]  /*0990*/  @!P3 SEL R31, R31, R30, !P1 ;  /* 0x0000001e1f1fb207 */ /* 0x000fe40004800000 */
[----:B------:R-:W-:-:S04]  /*09a0*/  ISETP.LT.AND P3, PT, R7, 0x1, !P0 ;  /* 0x000000010700780c */ /* 0x000fc80004761270 */
[----:B------:R-:W-:Y:S02]  /*09b0*/  ISETP.GT.AND P6, PT, R6, RZ, P3 ;  /* 0x000000ff0600720c */ /* 0x000fe40001fc4270 */
[----:B------:R-:W-:-:S11]  /*09c0*/  CS2R R20, SRZ ;  /* 0x0000000000147805 */ /* 0x000fd6000001ff00 */
[----:B------:R-:W2:Y:S01]  /*09d0*/  @P6 LDG.E.64 R20, desc[UR4][R34.64] ;  /* 0x0000000422146981 */ /* 0x000ea2000c1e1b00 */
[----:B------:R-:W-:Y:S02]  /*09e0*/  P2R R28, PR, RZ, 0x2 ;  /* 0x00000002ff1c7803 */ /* 0x000fe40000000000 */
[----:B------:R-:W-:Y:S02]  /*09f0*/  FSETP.GEU.AND P1, PT, R31, -INF , PT ;  /* 0xff8000001f00780b */ /* 0x000fe40003f2e000 */
[----:B------:R-:W-:Y:S02]  /*0a00*/  P2R R27, PR, RZ, 0x1 ;  /* 0x00000001ff1b7803 */ /* 0x000fe40000000000 */
[----:B--2---:R-:W-:Y:S02]  /*0a10*/  SEL R35, R21, 0xff800000, P6 ;  /* 0xff80000015237807 */ /* 0x004fe40003000000 */
[----:B------:R-:W-:Y:S02]  /*0a20*/  SEL R34, R20, 0xff800000, P6 ;  /* 0xff80000014227807 */ /* 0x000fe40003000000 */
[----:B------:R-:W-:-:S02]  /*0a30*/  FSETP.NAN.AND P6, PT, R35, R35, PT ;  /* 0x000000232300720b */ /* 0x000fc40003fc8000 */
[----:B------:R-:W-:-:S04]  /*0a40*/  SEL R20, R31, 0xff800000, P1 ;  /* 0xff8000001f147807 */ /* 0x000fc80000800000 */
[----:B------:R-:W-:-:S04]  /*0a50*/  FSETP.GEU.AND P0, PT, R20, R35, PT ;  /* 0x000000231400720b */ /* 0x000fc80003f0e000 */
[----:B------:R-:W-:-:S03]  /*0a60*/  P2R R31, PR, RZ, 0x1 ;  /* 0x00000001ff1f7803 */ /* 0x000fc60000000000 */
[----:B------:R-:W-:Y:S02]  /*0a70*/  @!P6 SEL R35, R35, R20, !P0 ;  /* 0x000000142323e207 */ /* 0x000fe40004000000 */
[----:B------:R-:W-:Y:S02]  /*0a80*/  FSETP.NAN.AND P6, PT, R34, R34, PT ;  /* 0x000000222200720b */ /* 0x000fe40003fc8000 */
[----:B------:R-:W-:-:S04]  /*0a90*/  FSETP.GEU.AND P0, PT, R33, -INF , PT ;  /* 0xff8000002100780b */ /* 0x000fc80003f0e000 */
[----:B------:R-:W-:Y:S02]  /*0aa0*/  SEL R21, R33, 0xff800000, P0 ;  /* 0xff80000021157807 */ /* 0x000fe40000000000 */
[----:B------:R-:W-:Y:S02]  /*0ab0*/  P2R R32, PR, RZ, 0x1 ;  /* 0x00000001ff207803 */ /* 0x000fe40000000000 */
[----:B------:R-:W-:-:S04]  /*0ac0*/  FSETP.GEU.AND P0, PT, R21, R34, PT ;  /* 0x000000221500720b */ /* 0x000fc80003f0e000 */
[----:B------:R-:W-:Y:S02]  /*0ad0*/  @!P6 SEL R34, R34, R21, !P0 ;  /* 0x000000152222e207 */ /* 0x000fe40004000000 */
[----:B------:R-:W-:Y:S02]  /*0ae0*/  ISETP.GT.AND P6, PT, R6, -0x1, P3 ;  /* 0xffffffff0600780c */ /* 0x000fe40001fc4270 */
[----:B------:R-:W-:-:S11]  /*0af0*/  CS2R R20, SRZ ;  /* 0x0000000000147805 */ /* 0x000fd6000001ff00 */
[----:B------:R1:W2:Y:S01]  /*0b00*/  @P6 LDG.E.64 R20, desc[UR4][R36.64] ;  /* 0x0000000424146981 */ /* 0x0002a2000c1e1b00 */
[----:B------:R-:W-:Y:S02]  /*0b10*/  P2R R33, PR, RZ, 0x1 ;  /* 0x00000001ff217803 */ /* 0x000fe40000000000 */
[----:B------:R-:W-:Y:S02]  /*0b20*/  ISETP.NE.AND P0, PT, R24, RZ, PT ;  /* 0x000000ff1800720c */ /* 0x000fe40003f05270 */
[----:B------:R-:W-:Y:S01]  /*0b30*/  P2R R30, PR, RZ, 0x2 ;  /* 0x00000002ff1e7803 */ /* 0x000fe20000000000 */
[----:B-1----:R-:W-:-:S04]  /*0b40*/  VIADD R37, R2, 0x180 ;  /* 0x0000018002257836 */ /* 0x002fc80000000000 */
[----:B------:R-:W-:Y:S01]  /*0b50*/  IMAD.WIDE R36, R37, 0x4, R18 ;  /* 0x0000000425247825 */ /* 0x000fe200078e0212 */
[----:B--2---:R-:W-:Y:S02]  /*0b60*/  SEL R24, R21, 0xff800000, P6 ;  /* 0xff80000015187807 */ /* 0x004fe40003000000 */
[----:B------:R-:W-:Y:S02]  /*0b70*/  SEL R21, R20, 0xff800000, P6 ;  /* 0xff80000014157807 */ /* 0x000fe40003000000 */
[-C--:B------:R-:W-:Y:S02]  /*0b80*/  FSETP.NAN.AND P6, PT, R24, R24.reuse, PT ;  /* 0x000000181800720b */ /* 0x080fe40003fc8000 */
[----:B------:R-:W-:-:S11]  /*0b90*/  FSETP.GEU.AND P1, PT, R35, R24, PT ;  /* 0x000000182300720b */ /* 0x000fd60003f2e000 */
[----:B------:R-:W-:Y:S02]  /*0ba0*/  @!P6 SEL R24, R24, R35, !P1 ;  /* 0x000000231818e207 */ /* 0x000fe40004800000 */
[-C--:B------:R-:W-:Y:S02]  /*0bb0*/  FSETP.NAN.AND P6, PT, R21, R21.reuse, PT ;  /* 0x000000151500720b */ /* 0x080fe40003fc8000 */
[----:B------:R-:W-:Y:S02]  /*0bc0*/  SEL R35, RZ, 0x6, !P2 ;  /* 0x00000006ff237807 */ /* 0x000fe40005000000 */
[----:B------:R-:W-:Y:S02]  /*0bd0*/  FSETP.GEU.AND P2, PT, R34, R21, PT ;  /* 0x000000152200720b */ /* 0x000fe40003f4e000 */
[----:B------:R-:W-:-:S07]  /*0be0*/  P2R R20, PR, RZ, 0x2 ;  /* 0x00000002ff147803 */ /* 0x000fce0000000000 */
[----:B------:R-:W-:Y:S02]  /*0bf0*/  @!P6 SEL R21, R21, R34, !P2 ;  /* 0x000000221515e207 */ /* 0x000fe40005000000 */
[----:B------:R-:W-:Y:S02]  /*0c00*/  SEL R34, R35, 0x7, P4 ;  /* 0x0000000723227807 */ /* 0x000fe40002000000 */
[----:B------:R-:W-:Y:S02]  /*0c10*/  ISETP.LT.AND P4, PT, R6, 0x1, P3 ;  /* 0x000000010600780c */ /* 0x000fe40001f81270 */
[----:B------:R-:W-:Y:S02]  /*0c20*/  ISETP.NE.AND P1, PT, R22, RZ, PT ;  /* 0x000000ff1600720c */ /* 0x000fe40003f25270 */
[----:B------:R-:W-:Y:S02]  /*0c30*/  ISETP.NE.AND P6, PT, R13, RZ, PT ;  /* 0x000000ff0d00720c */ /* 0x000fe40003fc5270 */
[----:B------:R-:W-:-:S02]  /*0c40*/  P2R R22, PR, RZ, 0x4 ;  /* 0x00000004ff167803 */ /* 0x000fc40000000000 */
[----:B------:R-:W-:Y:S02]  /*0c50*/  SEL R13, RZ, 0x6, !P5 ;  /* 0x00000006ff0d7807 */ /* 0x000fe40006800000 */
[----:B------:R-:W-:Y:S02]  /*0c60*/  ISETP.NE.AND P2, PT, R15, RZ, PT ;  /* 0x000000ff0f00720c */ /* 0x000fe40003f45270 */
[----:B------:R-:W-:Y:S02]  /*0c70*/  ISETP.NE.AND P5, PT, R14, RZ, PT ;  /* 0x000000ff0e00720c */ /* 0x000fe40003fa5270 */
[----:B------:R-:W-:-:S06]  /*0c80*/  CS2R R14, SRZ ;  /* 0x00000000000e7805 */ /* 0x000fcc000001ff00 */
[----:B------:R-:W2:Y:S01]  /*0c90*/  @P4 LDG.E.64 R14, desc[UR4][R36.64] ;  /* 0x00000004240e4981 */ /* 0x000ea2000c1e1b00 */
[----:B------:R-:W-:Y:S02]  /*0ca0*/  SEL R13, R13, 0x7, P5 ;  /* 0x000000070d0d7807 */ /* 0x000fe40002800000 */
[----:B------:R-:W-:-:S04]  /*0cb0*/  SEL R34, R34, 0x8, P6 ;  /* 0x0000000822227807 */ /* 0x000fc80003000000 */
[----:B------:R-:W-:Y:S02]  /*0cc0*/  SEL R34, R34, 0x9, P0 ;  /* 0x0000000922227807 */ /* 0x000fe40000000000 */
[----:B------:R-:W-:Y:S02]  /*0cd0*/  ISETP.GT.U32.AND P3, PT, R6, -0x3, P3 ;  /* 0xfffffffd0600780c */ /* 0x000fe40001f64070 */
[----:B--2---:R-:W-:Y:S02]  /*0ce0*/  SEL R14, R14, 0xff800000, P4 ;  /* 0xff8000000e0e7807 */ /* 0x004fe40002000000 */
[----:B------:R-:W-:Y:S02]  /*0cf0*/  SEL R15, R15, 0xff800000, P4 ;  /* 0xff8000000f0f7807 */ /* 0x000fe40002000000 */
[-C--:B------:R-:W-:Y:S02]  /*0d00*/  FSETP.NAN.AND P4, PT, R14, R14.reuse, PT ;  /* 0x0000000e0e00720b */ /* 0x080fe40003f88000 */
[----:B------:R-:W-:-:S11]  /*0d10*/  FSETP.GEU.AND P5, PT, R21, R14, PT ;  /* 0x0000000e1500720b */ /* 0x000fd60003fae000 */
[----:B------:R-:W-:Y:S02]  /*0d20*/  @!P4 SEL R14, R14, R21, !P5 ;  /* 0x000000150e0ec207 */ /* 0x000fe40006800000 */
[----:B------:R-:W-:-:S04]  /*0d30*/  ISETP.NE.AND P4, PT, R3, RZ, PT ;  /* 0x000000ff0300720c */ /* 0x000fc80003f85270 */
[----:B------:R-:W-:Y:S02]  /*0d40*/  SEL R13, R13, 0x8, P4 ;  /* 0x000000080d0d7807 */ /* 0x000fe40002000000 */
[-C--:B------:R-:W-:Y:S02]  /*0d50*/  FSETP.NAN.AND P4, PT, R15, R15.reuse, PT ;  /* 0x0000000f0f00720b */ /* 0x080fe40003f88000 */
[----:B------:R-:W-:-:S04]  /*0d60*/  FSETP.GEU.AND P0, PT, R24, R15, PT ;  /* 0x0000000f1800720b */ /* 0x000fc80003f0e000 */
[----:B------:R-:W-:-:S07]  /*0d70*/  P2R R21, PR, RZ, 0x1 ;  /* 0x00000001ff157803 */ /* 0x000fce0000000000 */
[----:B------:R-:W-:Y:S02]  /*0d80*/  @!P4 SEL R15, R15, R24, !P0 ;  /* 0x000000180f0fc207 */ /* 0x000fe40004000000 */
[----:B------:R-:W-:Y:S02]  /*0d90*/  ISETP.NE.AND P0, PT, R8, RZ, PT ;  /* 0x000000ff0800720c */ /* 0x000fe40003f05270 */
[----:B------:R-:W-:Y:S02]  /*0da0*/  ISETP.NE.AND P4, PT, R23, RZ, PT ;  /* 0x000000ff1700720c */ /* 0x000fe40003f85270 */
[----:B------:R-:W-:Y:S02]  /*0db0*/  SEL R23, R34, 0xa, P0 ;  /* 0x0000000a22177807 */ /* 0x000fe40000000000 */
[----:B------:R-:W-:Y:S01]  /*0dc0*/  ISETP.NE.AND P0, PT, R25, RZ, PT ;  /* 0x000000ff1900720c */ /* 0x000fe20003f05270 */
[----:B------:R-:W-:Y:S01]  /*0dd0*/  VIADD R25, R2, 0x200 ;  /* 0x0000020002197836 */ /* 0x000fe20000000000 */
[----:B------:R-:W-:-:S02]  /*0de0*/  SEL R8, R13, 0x9, P1 ;  /* 0x000000090d087807 */ /* 0x000fc40000800000 */
[----:B------:R-:W-:Y:S02]  /*0df0*/  ISETP.NE.AND P1, PT, R12, RZ, PT ;  /* 0x000000ff0c00720c */ /* 0x000fe40003f25270 */
[----:B------:R-:W-:Y:S01]  /*0e00*/  CS2R R12, SRZ ;  /* 0x00000000000c7805 */ /* 0x000fe2000001ff00 */
[----:B------:R-:W-:-:S05]  /*0e10*/  IMAD.WIDE R24, R25, 0x4, R18 ;  /* 0x0000000419187825 */ /* 0x000fca00078e0212 */
[----:B------:R-:W2:Y:S01]  /*0e20*/  @P3 LDG.E.64 R12, desc[UR4][R24.64] ;  /* 0x00000004180c3981 */ /* 0x000ea2000c1e1b00 */
[----:B------:R-:W-:Y:S02]  /*0e30*/  P2R R3, PR, RZ, 0x20 ;  /* 0x00000020ff037803 */ /* 0x000fe40000000000 */
[----:B------:R-:W-:Y:S02]  /*0e40*/  ISETP.NE.AND P5, PT, R4, RZ, PT ;  /* 0x000000ff0400720c */ /* 0x000fe40003fa5270 */
[----:B------:R-:W-:Y:S02]  /*0e50*/  ISETP.NE.AND P6, PT, R26, RZ, PT ;  /* 0x000000ff1a00720c */ /* 0x000fe40003fc5270 */
[----:B--2---:R-:W-:Y:S02]  /*0e60*/  SEL R4, R13, 0xff800000, P3 ;  /* 0xff8000000d047807 */ /* 0x004fe40001800000 */
[----:B------:R-:W-:Y:S02]  /*0e70*/  SEL R13, R12, 0xff800000, P3 ;  /* 0xff8000000c0d7807 */ /* 0x000fe40001800000 */
[----:B------:R-:W-:-:S04]  /*0e80*/  ISETP.NE.AND P3, PT, R9, RZ, PT ;  /* 0x000000ff0900720c */ /* 0x000fc80003f65270 */
[----:B------:R-:W-:Y:S02]  /*0e90*/  SEL R8, R8, 0xa, P3 ;  /* 0x0000000a08087807 */ /* 0x000fe40001800000 */
[-C--:B------:R-:W-:Y:S02]  /*0ea0*/  FSETP.NAN.AND P3, PT, R4, R4.reuse, PT ;  /* 0x000000040400720b */ /* 0x080fe40003f68000 */
[----:B------:R-:W-:Y:S02]  /*0eb0*/  SEL R9, R23, 0xb, P5 ;  /* 0x0000000b17097807 */ /* 0x000fe40002800000 */
[----:B------:R-:W-:-:S09]  /*0ec0*/  FSETP.GEU.AND P5, PT, R15, R4, PT ;  /* 0x000000040f00720b */ /* 0x000fd20003fae000 */
[----:B------:R-:W-:Y:S02]  /*0ed0*/  @!P3 SEL R4, R4, R15, !P5 ;  /* 0x0000000f0404b207 */ /* 0x000fe40006800000 */
[-C--:B------:R-:W-:Y:S02]  /*0ee0*/  FSETP.NAN.AND P3, PT, R13, R13.reuse, PT ;  /* 0x0000000d0d00720b */ /* 0x080fe40003f68000 */
[----:B------:R-:W-:Y:S02]  /*0ef0*/  SEL R9, R9, 0xc, P1 ;  /* 0x0000000c09097807 */ /* 0x000fe40000800000 */
[----:B------:R-:W-:-:S04]  /*0f00*/  FSETP.GEU.AND P1, PT, R14, R13, PT ;  /* 0x0000000d0e00720b */ /* 0x000fc80003f2e000 */
[----:B------:R-:W-:-:S05]  /*0f10*/  P2R R15, PR, RZ, 0x2 ;  /* 0x00000002ff0f7803 */ /* 0x000fca0000000000 */
[----:B------:R-:W-:Y:S02]  /*0f20*/  @!P3 SEL R13, R13, R14, !P1 ;  /* 0x0000000e0d0db207 */ /* 0x000fe40004800000 */
[----:B------:R-:W-:-:S04]  /*0f30*/  ISETP.NE.AND P1, PT, R11, RZ, PT ;  /* 0x000000ff0b00720c */ /* 0x000fc80003f25270 */
[----:B------:R-:W-:Y:S02]  /*0f40*/  ISETP.GT.U32.AND P1, PT, R7, -0x3, P1 ;  /* 0xfffffffd0700780c */ /* 0x000fe40000f24070 */
[----:B------:R-:W-:Y:S02]  /*0f50*/  SEL R8, R8, 0xb, P2 ;  /* 0x0000000b08087807 */ /* 0x000fe40001000000 */
[----:B------:R-:W-:Y:S02]  /*0f60*/  ISETP.LT.AND P1, PT, R2, 0x800, P1 ;  /* 0x000008000200780c */ /* 0x000fe40000f21270 */
[----:B------:R-:W-:Y:S02]  /*0f70*/  SEL R14, R8, 0xc, P4 ;  /* 0x0000000c080e7807 */ /* 0x000fe40002000000 */
[----:B------:R-:W-:Y:S02]  /*0f80*/  SEL R26, R9, 0xd, P6 ;  /* 0x0000000d091a7807 */ /* 0x000fe40003000000 */
[----:B------:R-:W-:-:S07]  /*0f90*/  CS2R R8, SRZ ;  /* 0x0000000000087805 */ /* 0x000fce000001ff00 */
[----:B------:R-:W2:Y:S01]  /*0fa0*/  @P1 LDG.E.64 R8, desc[UR4][R36.64] ;  /* 0x0000000424081981 */ /* 0x000ea2000c1e1b00 */
[C---:B------:R-:W-:Y:S02]  /*0fb0*/  FSETP.GEU.AND P3, PT, R13.reuse, -INF , PT ;  /* 0xff8000000d00780b */ /* 0x040fe40003f6e000 */
[----:B------:R-:W-:Y:S02]  /*0fc0*/  P2R R23, PR, RZ, 0x20 ;  /* 0x00000020ff177803 */ /* 0x000fe40000000000 */
[----:B------:R-:W-:Y:S02]  /*0fd0*/  SEL R13, R13, 0xff800000, P3 ;  /* 0xff8000000d0d7807 */ /* 0x000fe40001800000 */
[----:B------:R-:W-:Y:S02]  /*0fe0*/  ISETP.NE.AND P5, PT, R28, RZ, PT ;  /* 0x000000ff1c00720c */ /* 0x000fe40003fa5270 */
[----:B------:R-:W-:Y:S02]  /*0ff0*/  P2R R28, PR, RZ, 0x8 ;  /* 0x00000008ff1c7803 */ /* 0x000fe40000000000 */
[----:B------:R-:W-:-:S02]  /*1000*/  ISETP.NE.AND P2, PT, R32, RZ, PT ;  /* 0x000000ff2000720c */ /* 0x000fc40003f45270 */
[----:B--2---:R-:W-:-:S04]  /*1010*/  SEL R12, R8, 0xff800000, P1 ;  /* 0xff800000080c7807 */ /* 0x004fc80000800000 */
[-C--:B------:R-:W-:Y:S02]  /*1020*/  FSETP.NAN.AND P4, PT, R12, R12.reuse, PT ;  /* 0x0000000c0c00720b */ /* 0x080fe40003f88000 */
[----:B------:R-:W-:Y:S02]  /*1030*/  FSETP.GEU.AND P3, PT, R13, R12, PT ;  /* 0x0000000c0d00720b */ /* 0x000fe40003f6e000 */
[----:B------:R-:W-:Y:S02]  /*1040*/  SEL R11, R9, 0xff800000, P1 ;  /* 0xff800000090b7807 */ /* 0x000fe40000800000 */
[----:B------:R-:W-:-:S07]  /*1050*/  FSETP.GEU.AND P1, PT, R4, -INF , PT ;  /* 0xff8000000400780b */ /* 0x000fce0003f2e000 */
[----:B------:R-:W-:Y:S02]  /*1060*/  @!P4 SEL R12, R12, R13, !P3 ;  /* 0x0000000d0c0cc207 */ /* 0x000fe40005800000 */
[----:B------:R-:W-:-:S04]  /*1070*/  ISETP.NE.AND P4, PT, R29, RZ, PT ;  /* 0x000000ff1d00720c */ /* 0x000fc80003f85270 */
[----:B------:R-:W-:Y:S02]  /*1080*/  SEL R9, R26, 0xe, P4 ;  /* 0x0000000e1a097807 */ /* 0x000fe40002000000 */
[-C--:B------:R-:W-:Y:S02]  /*1090*/  FSETP.NAN.AND P4, PT, R11, R11.reuse, PT ;  /* 0x0000000b0b00720b */ /* 0x080fe40003f88000 */
[----:B------:R-:W-:Y:S02]  /*10a0*/  SEL R4, R4, 0xff800000, P1 ;  /* 0xff80000004047807 */ /* 0x000fe40000800000 */
[----:B------:R-:W-:Y:S02]  /*10b0*/  SEL R8, R14, 0xd, P0 ;  /* 0x0000000d0e087807 */ /* 0x000fe40000000000 */
[----:B------:R-:W-:Y:S02]  /*10c0*/  P2R R14, PR, RZ, 0x2 ;  /* 0x00000002ff0e7803 */ /* 0x000fe40000000000 */
[----:B------:R-:W-:-:S05]  /*10d0*/  FSETP.GEU.AND P1, PT, R4, R11, PT ;  /* 0x0000000b0400720b */ /* 0x000fca0003f2e000 */
[----:B------:R-:W-:Y:S02]  /*10e0*/  @!P4 SEL R11, R11, R4, !P1 ;  /* 0x000000040b0bc207 */ /* 0x000fe40004800000 */
[----:B------:R-:W-:-:S04]  /*10f0*/  ISETP.GT.AND P4, PT, R6, -0x1, PT ;  /* 0xffffffff0600780c */ /* 0x000fc80003f84270 */
[----:B------:R-:W-:-:S04]  /*1100*/  ISETP.GT.U32.AND P4, PT, R7, -0x3, P4 ;  /* 0xfffffffd0700780c */ /* 0x000fc80002784070 */
[----:B------:R-:W-:Y:S02]  /*1110*/  ISETP.LT.AND P4, PT, R2, 0x800, P4 ;  /* 0x000008000200780c */ /* 0x000fe40002781270 */
[----:B------:R-:W-:Y:S02]  /*1120*/  ISETP.NE.AND P0, PT, R10, RZ, PT ;  /* 0x000000ff0a00720c */ /* 0x000fe40003f05270 */
[----:B------:R-:W-:Y:S02]  /*1130*/  SEL R10, R8, 0xe, P5 ;  /* 0x0000000e080a7807 */ /* 0x000fe40002800000 */
[----:B------:R-:W-:Y:S02]  /*1140*/  SEL R29, R9, 0xf, P2 ;  /* 0x0000000f091d7807 */ /* 0x000fe40001000000 */
[----:B------:R-:W-:-:S06]  /*1150*/  CS2R R8, SRZ ;  /* 0x0000000000087805 */ /* 0x000fcc000001ff00 */
[----:B------:R-:W2:Y:S01]  /*1160*/  @P4 LDG.E.64 R8, desc[UR4][R24.64] ;  /* 0x0000000418084981 */ /* 0x000ea2000c1e1b00 */
[----:B------:R-:W-:Y:S02]  /*1170*/  ISETP.NE.AND P6, PT, R33, RZ, PT ;  /* 0x000000ff2100720c */ /* 0x000fe40003fc5270 */
[----:B------:R-:W-:Y:S02]  /*1180*/  ISETP.NE.AND P5, PT, R3, RZ, PT ;  /* 0x000000ff0300720c */ /* 0x000fe40003fa5270 */
[----:B------:R-:W-:Y:S02]  /*1190*/  SEL R29, R29, 0x10, P6 ;  /* 0x000000101d1d7807 */ /* 0x000fe40003000000 */
[----:B------:R-:W-:Y:S02]  /*11a0*/  ISETP.NE.AND P2, PT, R22, RZ, PT ;  /* 0x000000ff1600720c */ /* 0x000fe40003f45270 */
[----:B------:R-:W-:Y:S02]  /*11b0*/  P2R R26, PR, RZ, 0x2 ;  /* 0x00000002ff1a7803 */ /* 0x000fe40000000000 */
[----:B------:R-:W-:-:S02]  /*11c0*/  ISETP.NE.AND P1, PT, R30, RZ, PT ;  /* 0x000000ff1e00720c */ /* 0x000fc40003f25270 */
[----:B------:R-:W-:Y:S02]  /*11d0*/  SEL R29, R29, 0x11, P2 ;  /* 0x000000111d1d7807 */ /* 0x000fe40001000000 */
[----:B------:R-:W-:Y:S02]  /*11e0*/  P2R R13, PR, RZ, 0x8 ;  /* 0x00000008ff0d7803 */ /* 0x000fe40000000000 */
[----:B------:R-:W-:Y:S02]  /*11f0*/  ISETP.NE.AND P3, PT, R31, RZ, PT ;  /* 0x000000ff1f00720c */ /* 0x000fe40003f65270 */
[----:B------:R-:W-:Y:S02]  /*1200*/  SEL R10, R10, 0xf, P1 ;  /* 0x0000000f0a0a7807 */ /* 0x000fe40000800000 */
[----:B------:R-:W-:Y:S02]  /*1210*/  SEL R29, R29, 0x12, P5 ;  /* 0x000000121d1d7807 */ /* 0x000fe40002800000 */
[----:B------:R-:W-:-:S02]  /*1220*/  ISETP.GT.U32.AND P5, PT, R7, -0x3, P0 ;  /* 0xfffffffd0700780c */ /* 0x000fc400007a4070 */
[----:B------:R-:W-:Y:S02]  /*1230*/  SEL R10, R10, 0x10, P3 ;  /* 0x000000100a0a7807 */ /* 0x000fe40001800000 */
[----:B--2---:R-:W-:-:S04]  /*1240*/  SEL R3, R8, 0xff800000, P4 ;  /* 0xff80000008037807 */ /* 0x004fc80002000000 */
[-C--:B------:R-:W-:Y:S02]  /*1250*/  FSETP.NAN.AND P6, PT, R3, R3.reuse, PT ;  /* 0x000000030300720b */ /* 0x080fe40003fc8000 */
[----:B------:R-:W-:Y:S02]  /*1260*/  SEL R4, R9, 0xff800000, P4 ;  /* 0xff80000009047807 */ /* 0x000fe40002000000 */
[----:B------:R-:W-:-:S09]  /*1270*/  FSETP.GEU.AND P4, PT, R12, R3, PT ;  /* 0x000000030c00720b */ /* 0x000fd20003f8e000 */
[----:B------:R-:W-:Y:S02]  /*1280*/  @!P6 SEL R3, R3, R12, !P4 ;  /* 0x0000000c0303e207 */ /* 0x000fe40006000000 */
[-C--:B------:R-:W-:Y:S02]  /*1290*/  FSETP.NAN.AND P6, PT, R4, R4.reuse, PT ;  /* 0x000000040400720b */ /* 0x080fe40003fc8000 */
[----:B------:R-:W-:Y:S02]  /*12a0*/  FSETP.GEU.AND P2, PT, R11, R4, PT ;  /* 0x000000040b00720b */ /* 0x000fe40003f4e000 */
[----:B------:R-:W-:-:S09]  /*12b0*/  CS2R R8, SRZ ;  /* 0x0000000000087805 */ /* 0x000fd2000001ff00 */
[----:B------:R-:W-:Y:S01]  /*12c0*/  @!P6 SEL R4, R4, R11, !P2 ;  /* 0x0000000b0404e207 */ /* 0x000fe20005000000 */
[----:B------:R-:W-:Y:S01]  /*12d0*/  VIADD R11, R2, 0x280 ;  /* 0x00000280020b7836 */ /* 0x000fe20000000000 */
[----:B------:R-:W-:-:S04]  /*12e0*/  ISETP.NE.AND P6, PT, R20, RZ, PT ;  /* 0x000000ff1400720c */ /* 0x000fc80003fc5270 */
[----:B------:R-:W-:Y:S01]  /*12f0*/  SEL R20, R10, 0x11, P6 ;  /* 0x000000110a147807 */ /* 0x000fe20003000000 */
[----:B------:R-:W-:-:S05]  /*1300*/  IMAD.WIDE R10, R11, 0x4, R18 ;  /* 0x000000040b0a7825 */ /* 0x000fca00078e0212 */
[----:B------:R1:W2:Y:S01]  /*1310*/  @P5 LDG.E.64 R8, desc[UR4][R10.64] ;  /* 0x000000040a085981 */ /* 0x0002a2000c1e1b00 */
[----:B------:R-:W-:Y:S01]  /*1320*/  LOP3.LUT R6, R7, R6, RZ, 0xc0, !PT ;  /* 0x0000000607067212 */ /* 0x000fe200078ec0ff */
[----:B------:R-:W-:-:S04]  /*1330*/  VIADD R7, R2, 0x300 ;  /* 0x0000030002077836 */ /* 0x000fc80000000000 */
[----:B------:R-:W-:Y:S01]  /*1340*/  IMAD.WIDE R18, R7, 0x4, R18 ;  /* 0x0000000407127825 */ /* 0x000fe200078e0212 */
[----:B------:R-:W-:Y:S02]  /*1350*/  ISETP.NE.AND P1, PT, R23, RZ, PT ;  /* 0x000000ff1700720c */ /* 0x000fe40003f25270 */
[----:B------:R-:W-:Y:S01]  /*1360*/  ISETP.NE.AND P3, PT, R28, RZ, PT ;  /* 0x000000ff1c00720c */ /* 0x000fe20003f65270 */
[----:B-1----:R-:W1:Y:S01]  /*1370*/  LDC.64 R10, c[0x0][0x218] ;  /* 0x00008600ff0a7b82 */ /* 0x002e620000000a00 */
[----:B--2---:R-:W-:-:S04]  /*1380*/  SEL R12, R9, 0xff800000, P5 ;  /* 0xff800000090c7807 */ /* 0x004fc80002800000 */
[-C--:B------:R-:W-:Y:S02]  /*1390*/  FSETP.NAN.AND P0, PT, R12, R12.reuse, PT ;  /* 0x0000000c0c00720b */ /* 0x080fe40003f08000 */
[----:B------:R-:W-:-:S11]  /*13a0*/  FSETP.GEU.AND P6, PT, R4, R12, PT ;  /* 0x0000000c0400720b */ /* 0x000fd60003fce000 */
[----:B------:R-:W-:Y:S02]  /*13b0*/  @!P0 SEL R12, R12, R4, !P6 ;  /* 0x000000040c0c8207 */ /* 0x000fe40007000000 */
[----:B------:R-:W-:Y:S02]  /*13c0*/  ISETP.NE.AND P0, PT, R21, RZ, PT ;  /* 0x000000ff1500720c */ /* 0x000fe40003f05270 */
[----:B------:R-:W-:Y:S02]  /*13d0*/  SEL R4, R8, 0xff800000, P5 ;  /* 0xff80000008047807 */ /* 0x000fe40002800000 */
[----:B------:R-:W-:Y:S02]  /*13e0*/  ISETP.NE.AND P5, PT, R15, RZ, PT ;  /* 0x000000ff0f00720c */ /* 0x000fe40003fa5270 */
[----:B------:R-:W-:Y:S02]  /*13f0*/  SEL R20, R20, 0x12, P0 ;  /* 0x0000001214147807 */ /* 0x000fe40000000000 */
[----:B------:R-:W-:-:S02]  /*1400*/  ISETP.NE.AND P0, PT, R27, RZ, PT ;  /* 0x000000ff1b00720c */ /* 0x000fc40003f05270 */
[----:B------:R-:W-:Y:S02]  /*1410*/  SEL R29, R29, 0x13, P5 ;  /* 0x000000131d1d7807 */ /* 0x000fe40002800000 */
[----:B------:R-:W-:Y:S02]  /*1420*/  ISETP.GT.U32.AND P5, PT, R6, -0x3, !P0 ;  /* 0xfffffffd0600780c */ /* 0x000fe400047a4070 */
[----:B------:R-:W-:-:S11]  /*1430*/  CS2R R8, SRZ ;  /* 0x0000000000087805 */ /* 0x000fd6000001ff00 */
[----:B------:R-:W2:Y:S01]  /*1440*/  @P5 LDG.E.64 R8, desc[UR4][R18.64] ;  /* 0x0000000412085981 */ /* 0x000ea2000c1e1b00 */
[----:B------:R-:W-:Y:S02]  /*1450*/  SEL R20, R20, 0x13, P1 ;  /* 0x0000001314147807 */ /* 0x000fe40000800000 */
[----:B------:R-:W-:Y:S02]  /*1460*/  ISETP.NE.AND P1, PT, R26, RZ, PT ;  /* 0x000000ff1a00720c */ /* 0x000fe40003f25270 */
[----:B------:R-:W-:Y:S02]  /*1470*/  SEL R29, R29, 0x14, P3 ;  /* 0x000000141d1d7807 */ /* 0x000fe40001800000 */
[----:B------:R-:W-:-:S04]  /*1480*/  ISETP.NE.AND P3, PT, R13, RZ, PT ;  /* 0x000000ff0d00720c */ /* 0x000fc80003f65270 */
[----:B------:R-:W-:-:S04]  /*1490*/  SEL R29, R29, 0x15, P3 ;  /* 0x000000151d1d7807 */ /* 0x000fc80001800000 */
[----:B------:R-:W-:Y:S02]  /*14a0*/  SEL R29, R29, 0x16, P4 ;  /* 0x000000161d1d7807 */ /* 0x000fe40002000000 */
[----:B------:R-:W-:-:S04]  /*14b0*/  FSETP.GEU.AND P4, PT, R3, R4, PT ;  /* 0x000000040300720b */ /* 0x000fc80003f8e000 */
[----:B------:R-:W-:Y:S01]  /*14c0*/  SEL R29, R29, 0x17, P4 ;  /* 0x000000171d1d7807 */ /* 0x000fe20002000000 */
[----:B-1----:R-:W-:Y:S01]  /*14d0*/  IMAD.WIDE R10, R2, 0x4, R10 ;  /* 0x00000004020a7825 */ /* 0x002fe200078e020a */
[----:B--2---:R-:W-:Y:S02]  /*14e0*/  SEL R6, R8, 0xff800000, P5 ;  /* 0xff80000008067807 */ /* 0x004fe40002800000 */
[----:B------:R-:W-:Y:S02]  /*14f0*/  SEL R7, R9, 0xff800000, P5 ;  /* 0xff80000009077807 */ /* 0x000fe40002800000 */
[----:B------:R-:W-:-:S04]  /*1500*/  ISETP.NE.AND P5, PT, R14, RZ, PT ;  /* 0x000000ff0e00720c */ /* 0x000fc80003fa5270 */
[----:B------:R-:W-:Y:S02]  /*1510*/  SEL R20, R20, 0x14, P5 ;  /* 0x0000001414147807 */ /* 0x000fe40002800000 */
[-C--:B------:R-:W-:Y:S02]  /*1520*/  FSETP.NAN.AND P5, PT, R7, R7.reuse, PT ;  /* 0x000000070700720b */ /* 0x080fe40003fa8000 */
[----:B------:R-:W-:Y:S02]  /*1530*/  SEL R20, R20, 0x15, P1 ;  /* 0x0000001514147807 */ /* 0x000fe40000800000 */
[----:B------:R-:W-:Y:S02]  /*1540*/  FSETP.NAN.AND P1, PT, R4, R4, PT ;  /* 0x000000040400720b */ /* 0x000fe40003f28000 */
[----:B------:R-:W-:-:S07]  /*1550*/  FSETP.GEU.AND P3, PT, R12, R7, PT ;  /* 0x000000070c00720b */ /* 0x000fce0003f6e000 */
[----:B------:R-:W-:Y:S02]  /*1560*/  @!P5 SEL R7, R7, R12, !P3 ;  /* 0x0000000c0707d207 */ /* 0x000fe40005800000 */
[-C--:B------:R-:W-:Y:S01]  /*1570*/  FSETP.NAN.AND P5, PT, R6, R6.reuse, PT ;  /* 0x000000060600720b */ /* 0x080fe20003fa8000 */
[----:B------:R-:W1:Y:S01]  /*1580*/  LDC.64 R12, c[0x0][0x228] ;  /* 0x00008a00ff0c7b82 */ /* 0x000e620000000a00 */
[----:B------:R-:W-:Y:S02]  /*1590*/  @!P1 SEL R4, R4, R3, !P4 ;  /* 0x0000000304049207 */ /* 0x000fe40006000000 */
[----:B------:R-:W-:Y:S02]  /*15a0*/  SEL R20, R20, 0x16, P2 ;  /* 0x0000001614147807 */ /* 0x000fe40001000000 */
[----:B------:R-:W-:Y:S02]  /*15b0*/  FSETP.GEU.AND P1, PT, R4, R6, PT ;  /* 0x000000060400720b */ /* 0x000fe40003f2e000 */
[----:B------:R-:W-:-:S02]  /*15c0*/  LOP3.LUT R3, R0, 0xffffff80, RZ, 0xc0, !PT ;  /* 0xffffff8000037812 */ /* 0x000fc400078ec0ff */
[----:B------:R-:W-:Y:S02]  /*15d0*/  SEL R20, R20, 0x17, P6 ;  /* 0x0000001714147807 */ /* 0x000fe40003000000 */
[----:B------:R-:W-:Y:S01]  /*15e0*/  SEL R29, R29, 0x18, P1 ;  /* 0x000000181d1d7807 */ /* 0x000fe20000800000 */
[----:B------:R-:W-:Y:S01]  /*15f0*/  IMAD.IADD R0, R2, 0x1, -R3 ;  /* 0x0000000102007824 */ /* 0x000fe200078e0a03 */
[----:B------:R-:W-:Y:S02]  /*1600*/  @!P5 SEL R6, R6, R4, !P1 ;  /* 0x000000040606d207 */ /* 0x000fe40004800000 */
[----:B------:R-:W-:Y:S02]  /*1610*/  SEL R20, R20, 0x18, P3 ;  /* 0x0000001814147807 */ /* 0x000fe40001800000 */
[----:B------:R-:W-:Y:S02]  /*1620*/  LOP3.LUT R3, R29, 0xff, RZ, 0xc0, !PT ;  /* 0x000000ff1d037812 */ /* 0x000fe400078ec0ff */
[----:B------:R-:W-:-:S02]  /*1630*/  CS2R R8, SRZ ;  /* 0x0000000000087805 */ /* 0x000fc4000001ff00 */
[----:B------:R-:W-:Y:S01]  /*1640*/  IADD3 R4, P1, R2, UR6, RZ ;  /* 0x0000000602047c10 */ /* 0x000fe2000ff3e0ff */
[----:B------:R-:W-:Y:S02]  /*1650*/  IMAD R15, R5, 0x200, R0 ;  /* 0x00000200050f7824 */ /* 0x000fe400078e0200 */
[----:B------:R-:W-:Y:S01]  /*1660*/  IMAD R3, R20, 0x100, R3 ;  /* 0x0000010014037824 */ /* 0x000fe200078e0203 */
[----:B------:R-:W-:Y:S01]  /*1670*/  LEA.HI.X.SX32 R5, R2, UR7, 0x1, P1 ;  /* 0x0000000702057c11 */ /* 0x000fe200088f0eff */
[----:B------:R2:W5:Y:S04]  /*1680*/  @!P0 LDG.E.64 R8, desc[UR4][R16.64] ;  /* 0x0000000410088981 */ /* 0x000568000c1e1b00 */
[----:B------:R2:W-:Y:S01]  /*1690*/  @!P0 STG.E.64 desc[UR4][R10.64], R6 ;  /* 0x000000060a008986 */ /* 0x0005e2000c101b04 */
[----:B-1----:R-:W-:-:S03]  /*16a0*/  IMAD.WIDE R12, R15, 0x4, R12 ;  /* 0x000000040f0c7825 */ /* 0x002fc600078e020c */
[----:B------:R2:W-:Y:S01]  /*16b0*/  @!P0 STG.E.U16 desc[UR4][R4.64], R3 ;  /* 0x0000000304008986 */ /* 0x0005e2000c101504 */
[----:B------:R-:W-:Y:S05]  /*16c0*/  @P0 EXIT ;  /* 0x000000000000094d */ /* 0x000fea0003800000 */
[----:B-----5:R-:W-:Y:S01]  /*16d0*/  STG.E.64 desc[UR4][R12.64], R8 ;  /* 0x000000080c007986 */ /* 0x020fe2000c101b04 */
[----:B------:R-:W-:Y:S05]  /*16e0*/  EXIT ;  /* 0x000000000000794d */ /* 0x000fea0003800000 */
.L_x_0:
[----:B------:R-:W-:-:S00]  /*16f0*/  BRA `(.L_x_0) ;  /* 0xfffffffc00fc7947 */ /* 0x000fc0000383ffff */
[----:B------:R-:W-:-:S00]  /*1700*/  NOP ;  /* 0x0000000000007918 */ /* 0x000fc00000000000 */
[----:B------:R-:W-:-:S00]  /*1710*/  NOP ;  /* 0x0000000000007918 */ /* 0x000fc00000000000 */
[----:B------:R-:W-:-:S00]  /*1720*/  NOP ;  /* 0x0000000000007918 */ /* 0x000fc00000000000 */
[----:B------:R-:W-:-:S00]  /*1730*/  NOP ;  /* 0x0000000000007918 */ /* 0x000fc00000000000 */
[----:B------:R-:W-:-:S00]  /*1740*/  NOP ;  /* 0x0000000000007918 */ /* 0x000fc00000000000 */
[----:B------:R-:W-:-:S00]  /*1750*/  NOP ;  /* 0x0000000000007918 */ /* 0x000fc00000000000 */
[----:B------:R-:W-:-:S00]  /*1760*/  NOP ;  /* 0x0000000000007918 */ /* 0x000fc00000000000 */
[----:B------:R-:W-:-:S00]  /*1770*/  NOP ;  /* 0x0000000000007918 */ /* 0x000fc00000000000 */
.L_x_1:


//--------------------- .nv.constant0.triton_poi_fused_cat_max_pool2d_with_indices_37 --------------------------
	.section	.nv.constant0.triton_poi_fused_cat_max_pool2d_with_indices_37,"a",@progbits
	.sectionflags	@""
	.align	4
.nv.constant0.triton_poi_fused_cat_max_pool2d_with_indices_37:
	.zero		564
